//
// Generated by NVIDIA NVVM Compiler
//
// Compiler Build ID: CL-36424714
// Cuda compilation tools, release 13.0, V13.0.88
// Based on NVVM 20.0.0
//

.version 9.0
.target sm_100
.address_size 64

	// .globl	_Z3SumPfS_i
// _ZZ3SumPfS_iE9local_sum has been demoted

.visible .entry _Z3SumPfS_i(
	.param .u64 .ptr .align 1 _Z3SumPfS_i_param_0,
	.param .u64 .ptr .align 1 _Z3SumPfS_i_param_1,
	.param .u32 _Z3SumPfS_i_param_2
)
{
	.reg .pred 	%p<3>;
	.reg .b32 	%r<6>;
	.reg .b32 	%f<5>;
	.reg .b64 	%rd<7>;
	// demoted variable
	.shared .align 4 .b8 _ZZ3SumPfS_iE9local_sum[4];
	ld.param.u64 	%rd1, [_Z3SumPfS_i_param_0];
	ld.param.u64 	%rd2, [_Z3SumPfS_i_param_1];
	ld.param.u32 	%r3, [_Z3SumPfS_i_param_2];
	mov.u32 	%r4, %ntid.x;
	mov.u32 	%r5, %ctaid.x;
	mov.u32 	%r1, %tid.x;
	mad.lo.s32 	%r2, %r4, %r5, %r1;
	setp.ge.s32 	%p1, %r2, %r3;
	@%p1 bra 	$L__BB0_2;
	cvta.to.global.u64 	%rd3, %rd1;
	mul.wide.s32 	%rd4, %r2, 4;
	add.s64 	%rd5, %rd3, %rd4;
	ld.global.f32 	%f1, [%rd5];
	atom.shared.add.f32 	%f2, [_ZZ3SumPfS_iE9local_sum], %f1;
$L__BB0_2:
	bar.sync 	0;
	setp.ne.s32 	%p2, %r1, 0;
	@%p2 bra 	$L__BB0_4;
	ld.shared.f32 	%f3, [_ZZ3SumPfS_iE9local_sum];
	cvta.to.global.u64 	%rd6, %rd2;
	atom.global.add.f32 	%f4, [%rd6], %f3;
$L__BB0_4:
	ret;

}


// ===== COMPILED SASS (sm_100) =====

	.target	sm_100

	.elftype	@"ET_EXEC"


//--------------------- .note.nv.tkinfo           --------------------------
	.section	.note.nv.tkinfo,"",@"SHT_NOTE"
	.sectionflags	@"SHF_NOTE_NV_TKINFO"
	.tkinfo
        /*0018*/ 	.word	0x00000002
        /*0030*/ 	.string	""
        /*0030*/ 	.string	"ptxas"
        /*0030*/ 	.string	"Cuda compilation tools, release 13.0, V13.0.88"
        /*0030*/ 	.string	"Build cuda_13.0.r13.0/compiler.36424714_0"
        /*0030*/ 	.string	"-arch sm_100 -m 64 "



//--------------------- .note.nv.cuinfo           --------------------------
	.section	.note.nv.cuinfo,"",@"SHT_NOTE"
	.sectionflags	@"SHF_NOTE_NV_CUINFO"
        /*0018*/ 	.short	0x0002
        /*001a*/ 	.short	0x0064
        /*001c*/ 	.short	0x0082
	.zero		2


//--------------------- .nv.info                  --------------------------
	.section	.nv.info,"",@"SHT_CUDA_INFO"
	.align	4


	//----- nvinfo : EIATTR_REGCOUNT
	.align		4
        /*0000*/ 	.byte	0x04, 0x2f
        /*0002*/ 	.short	(.L_1 - .L_0)
	.align		4
.L_0:
        /*0004*/ 	.word	index@(_Z3SumPfS_i)
        /*0008*/ 	.word	0x00000008


	//----- nvinfo : EIATTR_FRAME_SIZE
	.align		4
.L_1:
        /*000c*/ 	.byte	0x04, 0x11
        /*000e*/ 	.short	(.L_3 - .L_2)
	.align		4
.L_2:
        /*0010*/ 	.word	index@(_Z3SumPfS_i)
        /*0014*/ 	.word	0x00000000


	//----- nvinfo : EIATTR_MIN_STACK_SIZE
	.align		4
.L_3:
        /*0018*/ 	.byte	0x04, 0x12
        /*001a*/ 	.short	(.L_5 - .L_4)
	.align		4
.L_4:
        /*001c*/ 	.word	index@(_Z3SumPfS_i)
        /*0020*/ 	.word	0x00000000
.L_5:


//--------------------- .nv.compat                --------------------------
	.section	.nv.compat,"",@"SHT_CUDA_COMPAT_INFO"
	.align	4
        /*0000*/ 	.byte	0x02, 0x09, 0x00, 0x00, 0x02, 0x02, 0x01, 0x00, 0x02, 0x05, 0x05, 0x00, 0x03, 0x07, 0x01, 0x01
        /*0010*/ 	.byte	0x02, 0x03, 0x00, 0x00, 0x02, 0x06, 0x01, 0x00, 0x04, 0x0b, 0x08, 0x00, 0x09, 0x00, 0x00, 0x00
        /*0020*/ 	.byte	0x00, 0x00, 0x00, 0x00


//--------------------- .nv.info._Z3SumPfS_i      --------------------------
	.section	.nv.info._Z3SumPfS_i,"",@"SHT_CUDA_INFO"
	.sectionflags	@""
	.align	4


	//----- nvinfo : EIATTR_CUDA_API_VERSION
	.align		4
        /*0000*/ 	.byte	0x04, 0x37
        /*0002*/ 	.short	(.L_7 - .L_6)
.L_6:
        /*0004*/ 	.word	0x00000082


	//----- nvinfo : EIATTR_KPARAM_INFO
	.align		4
.L_7:
        /*0008*/ 	.byte	0x04, 0x17
        /*000a*/ 	.short	(.L_9 - .L_8)
.L_8:
        /*000c*/ 	.word	0x00000000
        /*0010*/ 	.short	0x0002
        /*0012*/ 	.short	0x0010
        /*0014*/ 	.byte	0x00, 0xf0, 0x11, 0x00


	//----- nvinfo : EIATTR_KPARAM_INFO
	.align		4
.L_9:
        /*0018*/ 	.byte	0x04, 0x17
        /*001a*/ 	.short	(.L_11 - .L_10)
.L_10:
        /*001c*/ 	.word	0x00000000
        /*0020*/ 	.short	0x0001
        /*0022*/ 	.short	0x0008
        /*0024*/ 	.byte	0x00, 0xf5, 0x21, 0x00


	//----- nvinfo : EIATTR_KPARAM_INFO
	.align		4
.L_11:
        /*0028*/ 	.byte	0x04, 0x17
        /*002a*/ 	.short	(.L_13 - .L_12)
.L_12:
        /*002c*/ 	.word	0x00000000
        /*0030*/ 	.short	0x0000
        /*0032*/ 	.short	0x0000
        /*0034*/ 	.byte	0x00, 0xf5, 0x21, 0x00


	//----- nvinfo : EIATTR_SPARSE_MMA_MASK
	.align		4
.L_13:
        /*0038*/ 	.byte	0x03, 0x50
        /*003a*/ 	.short	0x0000


	//----- nvinfo : EIATTR_MAXREG_COUNT
	.align		4
        /*003c*/ 	.byte	0x03, 0x1b
        /*003e*/ 	.short	0x00ff


	//----- nvinfo : EIATTR_NUM_BARRIERS
	.align		4
        /*0040*/ 	.byte	0x02, 0x4c
        /*0042*/ 	.byte	0x01
	.zero		1


	//----- nvinfo : EIATTR_MERCURY_ISA_VERSION
	.align		4
        /*0044*/ 	.byte	0x03, 0x5f
        /*0046*/ 	.short	0x0101


	//----- nvinfo : EIATTR_VRC_CTA_INIT_COUNT
	.align		4
        /*0048*/ 	.byte	0x02, 0x4a
	.zero		1
	.zero		1


	//----- nvinfo : EIATTR_EXIT_INSTR_OFFSETS
	.align		4
        /*004c*/ 	.byte	0x04, 0x1c
        /*004e*/ 	.short	(.L_15 - .L_14)


	//   ....[0]....
.L_14:
        /*0050*/ 	.word	0x00000170


	//   ....[1]....
        /*0054*/ 	.word	0x000001e0


	//----- nvinfo : EIATTR_CRS_STACK_SIZE
	.align		4
.L_15:
        /*0058*/ 	.byte	0x04, 0x1e
        /*005a*/ 	.short	(.L_17 - .L_16)
.L_16:
        /*005c*/ 	.word	0x00000000


	//----- nvinfo : EIATTR_CBANK_PARAM_SIZE
	.align		4
.L_17:
        /*0060*/ 	.byte	0x03, 0x19
        /*0062*/ 	.short	0x0014


	//----- nvinfo : EIATTR_PARAM_CBANK
	.align		4
        /*0064*/ 	.byte	0x04, 0x0a
        /*0066*/ 	.short	(.L_19 - .L_18)
	.align		4
.L_18:
        /*0068*/ 	.word	index@(.nv.constant0._Z3SumPfS_i)
        /*006c*/ 	.short	0x0380
        /*006e*/ 	.short	0x0014


	//----- nvinfo : EIATTR_SW_WAR
	.align		4
.L_19:
        /*0070*/ 	.byte	0x04, 0x36
        /*0072*/ 	.short	(.L_21 - .L_20)
.L_20:
        /*0074*/ 	.word	0x00000008
.L_21:


//--------------------- .nv.callgraph             --------------------------
	.section	.nv.callgraph,"",@"SHT_CUDA_CALLGRAPH"
	.align	4
	.sectionentsize	8
	.align		4
        /*0000*/ 	.word	0x00000000
	.align		4
        /*0004*/ 	.word	0xffffffff
	.align		4
        /*0008*/ 	.word	0x00000000
	.align		4
        /*000c*/ 	.word	0xfffffffe
	.align		4
        /*0010*/ 	.word	0x00000000
	.align		4
        /*0014*/ 	.word	0xfffffffd
	.align		4
        /*0018*/ 	.word	0x00000000
	.align		4
        /*001c*/ 	.word	0xfffffffc


//--------------------- .text._Z3SumPfS_i         --------------------------
	.section	.text._Z3SumPfS_i,"ax",@progbits
	.align	128
        .global         _Z3SumPfS_i
        .type           _Z3SumPfS_i,@function
        .size           _Z3SumPfS_i,(.L_x_4 - _Z3SumPfS_i)
        .other          _Z3SumPfS_i,@"STO_CUDA_ENTRY STV_DEFAULT"
_Z3SumPfS_i:
.text._Z3SumPfS_i:
[----:B------:R-:W-:Y:S01]  /*0000*/  LDC R1, c[0x0][0x37c] ;  /* 0x0000df00ff017b82 */ /* 0x000fe20000000800 */
[----:B------:R-:W0:Y:S01]  /*0010*/  S2R R5, SR_CTAID.X ;  /* 0x0000000000057919 */ /* 0x000e220000002500 */
[----:B------:R-:W0:Y:S01]  /*0020*/  LDCU UR4, c[0x0][0x360] ;  /* 0x00006c00ff0477ac */ /* 0x000e220008000800 */
[----:B------:R-:W-:Y:S01]  /*0030*/  BSSY.RECONVERGENT B0, `(.L_x_0) ;  /* 0x0000012000007945 */ /* 0x000fe20003800200 */
[----:B------:R-:W0:Y:S01]  /*0040*/  S2R R0, SR_TID.X ;  /* 0x0000000000007919 */ /* 0x000e220000002100 */
[----:B------:R-:W1:Y:S01]  /*0050*/  LDCU UR5, c[0x0][0x390] ;  /* 0x00007200ff0577ac */ /* 0x000e620008000800 */
[----:B------:R-:W2:Y:S01]  /*0060*/  LDCU.64 UR6, c[0x0][0x358] ;  /* 0x00006b00ff0677ac */ /* 0x000ea20008000a00 */
[----:B0-----:R-:W-:Y:S01]  /*0070*/  IMAD R5, R5, UR4, R0 ;  /* 0x0000000405057c24 */ /* 0x001fe2000f8e0200 */
[----:B------:R-:W-:-:S04]  /*0080*/  ISETP.NE.AND P0, PT, R0, RZ, PT ;  /* 0x000000ff0000720c */ /* 0x000fc80003f05270 */
[----:B-1----:R-:W-:-:S13]  /*0090*/  ISETP.GE.AND P1, PT, R5, UR5, PT ;  /* 0x0000000505007c0c */ /* 0x002fda000bf26270 */
[----:B--2---:R-:W-:Y:S05]  /*00a0*/  @P1 BRA `(.L_x_1) ;  /* 0x0000000000281947 */ /* 0x004fea0003800000 */
[----:B------:R-:W0:Y:S02]  /*00b0*/  LDC.64 R2, c[0x0][0x380] ;  /* 0x0000e000ff027b82 */ /* 0x000e240000000a00 */
[----:B0-----:R-:W-:-:S06]  /*00c0*/  IMAD.WIDE R2, R5, 0x4, R2 ;  /* 0x0000000405027825 */ /* 0x001fcc00078e0202 */
[----:B------:R0:W5:Y:S01]  /*00d0*/  LDG.E R3, desc[UR6][R2.64] ;  /* 0x0000000602037981 */ /* 0x000162000c1e1900 */
[----:B------:R-:W-:Y:S01]  /*00e0*/  MOV R0, 0x400 ;  /* 0x0000040000007802 */ /* 0x000fe20000000f00 */
[----:B------:R-:W1:Y:S03]  /*00f0*/  S2R R5, SR_CgaCtaId ;  /* 0x0000000000057919 */ /* 0x000e660000008800 */
[----:B01----:R-:W-:-:S07]  /*0100*/  LEA R0, R5, R0, 0x18 ;  /* 0x0000000005007211 */ /* 0x003fce00078ec0ff */
.L_x_2:
[----:B------:R-:W0:Y:S02]  /*0110*/  LDS R4, [R0] ;  /* 0x0000000000047984 */ /* 0x000e240000000800 */
[----:B0----5:R-:W-:-:S05]  /*0120*/  FADD R5, R3, R4 ;  /* 0x0000000403057221 */ /* 0x021fca0000000000 */
[----:B------:R-:W0:Y:S02]  /*0130*/  ATOMS.CAST.SPIN P1, [R0], R4, R5 ;  /* 0x000000040000758d */ /* 0x000e240001820005 */
[----:B0-----:R-:W-:Y:S05]  /*0140*/  @!P1 BRA `(.L_x_2) ;  /* 0xfffffffc00f09947 */ /* 0x001fea000383ffff */
.L_x_1:
[----:B------:R-:W-:Y:S05]  /*0150*/  BSYNC.RECONVERGENT B0 ;  /* 0x0000000000007941 */ /* 0x000fea0003800200 */
.L_x_0:
[----:B------:R-:W-:Y:S06]  /*0160*/  BAR.SYNC.DEFER_BLOCKING 0x0 ;  /* 0x0000000000007b1d */ /* 0x000fec0000010000 */
[----:B------:R-:W-:Y:S05]  /*0170*/  @P0 EXIT ;  /* 0x000000000000094d */ /* 0x000fea0003800000 */
[----:B------:R-:W0:Y:S01]  /*0180*/  S2UR UR5, SR_CgaCtaId ;  /* 0x00000000000579c3 */ /* 0x000e220000008800 */
[----:B------:R-:W-:-:S07]  /*0190*/  UMOV UR4, 0x400 ;  /* 0x0000040000047882 */ /* 0x000fce0000000000 */
[----:B------:R-:W1:Y:S01]  /*01a0*/  LDC.64 R2, c[0x0][0x388] ;  /* 0x0000e200ff027b82 */ /* 0x000e620000000a00 */
[----:B0-----:R-:W-:-:S09]  /*01b0*/  ULEA UR4, UR5, UR4, 0x18 ;  /* 0x0000000405047291 */ /* 0x001fd2000f8ec0ff */
[----:B------:R-:W1:Y:S04]  /*01c0*/  LDS R5, [UR4] ;  /* 0x00000004ff057984 */ /* 0x000e680008000800 */
[----:B-1----:R-:W-:Y:S01]  /*01d0*/  REDG.E.ADD.F32.FTZ.RN.STRONG.GPU desc[UR6][R2.64], R5 ;  /* 0x00000005020079a6 */ /* 0x002fe2000c12f306 */
[----:B------:R-:W-:Y:S05]  /*01e0*/  EXIT ;  /* 0x000000000000794d */ /* 0x000fea0003800000 */
.L_x_3:
[----:B------:R-:W-:-:S00]  /*01f0*/  BRA `(.L_x_3) ;  /* 0xfffffffc00fc7947 */ /* 0x000fc0000383ffff */
[----:B------:R-:W-:-:S00]  /*0200*/  NOP ;  /* 0x0000000000007918 */ /* 0x000fc00000000000 */
[----:B------:R-:W-:-:S00]  /*0210*/  NOP ;  /* 0x0000000000007918 */ /* 0x000fc00000000000 */
[----:B------:R-:W-:-:S00]  /*0220*/  NOP ;  /* 0x0000000000007918 */ /* 0x000fc00000000000 */
[----:B------:R-:W-:-:S00]  /*0230*/  NOP ;  /* 0x0000000000007918 */ /* 0x000fc00000000000 */
[----:B------:R-:W-:-:S00]  /*0240*/  NOP ;  /* 0x0000000000007918 */ /* 0x000fc00000000000 */
[----:B------:R-:W-:-:S00]  /*0250*/  NOP ;  /* 0x0000000000007918 */ /* 0x000fc00000000000 */
[----:B------:R-:W-:-:S00]  /*0260*/  NOP ;  /* 0x0000000000007918 */ /* 0x000fc00000000000 */
[----:B------:R-:W-:-:S00]  /*0270*/  NOP ;  /* 0x0000000000007918 */ /* 0x000fc00000000000 */
.L_x_4:


//--------------------- .nv.shared._Z3SumPfS_i    --------------------------
	.section	.nv.shared._Z3SumPfS_i,"aw",@nobits
	.sectionflags	@""
	.align	4
.nv.shared._Z3SumPfS_i:
	.zero		1028


//--------------------- .nv.shared.reserved.0     --------------------------
	.section	.nv.shared.reserved.0,"aw",@nobits
	.weak		__nv_reservedSMEM_offset_0_alias
	.size		__nv_reservedSMEM_offset_0_alias, 0, 64
	.other		__nv_reservedSMEM_offset_0_alias,@"STO_CUDA_RESERVED_SHARED STV_DEFAULT"
__nv_reservedSMEM_offset_0_alias:
	.zero		0
	.zero		64


//--------------------- .nv.constant0._Z3SumPfS_i --------------------------
	.section	.nv.constant0._Z3SumPfS_i,"a",@progbits
	.sectionflags	@""
	.align	4
.nv.constant0._Z3SumPfS_i:
	.zero		916


//--------------------- SYMBOLS --------------------------

	.type		.nv.reservedSmem.offset0,@object
	.size		.nv.reservedSmem.offset0,0x4
	.type		.nv.reservedSmem.cap,@object
	.size		.nv.reservedSmem.cap,0x4
